	.headerflags	@"EF_CUDA_TEXMODE_UNIFIED EF_CUDA_64BIT_ADDRESS EF_CUDA_ACCELERATORS EF_CUDA_SM90 EF_CUDA_VIRTUAL_SM(EF_CUDA_SM90)"
	.elftype	@"ET_EXEC"


//--------------------- .nv.info                  --------------------------
	.section	.nv.info,"",@"SHT_CUDA_INFO"
	.align	4


	//----- nvinfo : EIATTR_REGCOUNT
	.align		4
        /*0000*/ 	.byte	0x04, 0x2f
        /*0002*/ 	.short	(.L_1 - .L_0)
	.align		4
.L_0:
        /*0004*/ 	.word	index@(triton_poi_fused_cat_22)
        /*0008*/ 	.word	0x00000010


	//----- nvinfo : EIATTR_MIN_STACK_SIZE
	.align		4
.L_1:
        /*000c*/ 	.byte	0x04, 0x12
        /*000e*/ 	.short	(.L_3 - .L_2)
	.align		4
.L_2:
        /*0010*/ 	.word	index@(triton_poi_fused_cat_22)
        /*0014*/ 	.word	0x00000000


	//----- nvinfo : EIATTR_FRAME_SIZE
	.align		4
.L_3:
        /*0018*/ 	.byte	0x04, 0x11
        /*001a*/ 	.short	(.L_5 - .L_4)
	.align		4
.L_4:
        /*001c*/ 	.word	index@(triton_poi_fused_cat_22)
        /*0020*/ 	.word	0x00000000


	//----- nvinfo : EIATTR_MIN_STACK_SIZE
	.align		4
.L_5:
        /*0024*/ 	.byte	0x04, 0x12
        /*0026*/ 	.short	(.L_7 - .L_6)
	.align		4
.L_6:
        /*0028*/ 	.word	index@(triton_poi_fused_cat_22)
        /*002c*/ 	.word	0x00000000
.L_7:


//--------------------- .nv.info.triton_poi_fused_cat_22 --------------------------
	.section	.nv.info.triton_poi_fused_cat_22,"",@"SHT_CUDA_INFO"
	.sectionflags	@""
	.align	4


	//----- nvinfo : EIATTR_CUDA_API_VERSION
	.align		4
        /*0000*/ 	.byte	0x04, 0x37
        /*0002*/ 	.short	(.L_9 - .L_8)
.L_8:
        /*0004*/ 	.word	0x0000007c


	//----- nvinfo : EIATTR_KPARAM_INFO
	.align		4
.L_9:
        /*0008*/ 	.byte	0x04, 0x17
        /*000a*/ 	.short	(.L_11 - .L_10)
.L_10:
        /*000c*/ 	.word	0x00000000
        /*0010*/ 	.short	0x0003
        /*0012*/ 	.short	0x0018
        /*0014*/ 	.byte	0x00, 0xf0, 0x11, 0x00


	//----- nvinfo : EIATTR_KPARAM_INFO
	.align		4
.L_11:
        /*0018*/ 	.byte	0x04, 0x17
        /*001a*/ 	.short	(.L_13 - .L_12)
.L_12:
        /*001c*/ 	.word	0x00000000
        /*0020*/ 	.short	0x0002
        /*0022*/ 	.short	0x0010
        /*0024*/ 	.byte	0x00, 0xf4, 0x21, 0x00


	//----- nvinfo : EIATTR_KPARAM_INFO
	.align		4
.L_13:
        /*0028*/ 	.byte	0x04, 0x17
        /*002a*/ 	.short	(.L_15 - .L_14)
.L_14:
        /*002c*/ 	.word	0x00000000
        /*0030*/ 	.short	0x0001
        /*0032*/ 	.short	0x0008
        /*0034*/ 	.byte	0x00, 0xf4, 0x21, 0x00


	//----- nvinfo : EIATTR_KPARAM_INFO
	.align		4
.L_15:
        /*0038*/ 	.byte	0x04, 0x17
        /*003a*/ 	.short	(.L_17 - .L_16)
.L_16:
        /*003c*/ 	.word	0x00000000
        /*0040*/ 	.short	0x0000
        /*0042*/ 	.short	0x0000
        /*0044*/ 	.byte	0x00, 0xf4, 0x21, 0x00


	//----- nvinfo : EIATTR_SPARSE_MMA_MASK
	.align		4
.L_17:
        /*0048*/ 	.byte	0x03, 0x50
        /*004a*/ 	.short	0x0000


	//----- nvinfo : EIATTR_MAXREG_COUNT
	.align		4
        /*004c*/ 	.byte	0x03, 0x1b
        /*004e*/ 	.short	0x00ff


	//----- nvinfo : EIATTR_EXIT_INSTR_OFFSETS
	.align		4
        /*0050*/ 	.byte	0x04, 0x1c
        /*0052*/ 	.short	(.L_19 - .L_18)


	//   ....[0]....
.L_18:
        /*0054*/ 	.word	0x00000220


	//----- nvinfo : EIATTR_REQNTID
	.align		4
.L_19:
        /*0058*/ 	.byte	0x04, 0x10
        /*005a*/ 	.short	(.L_21 - .L_20)
.L_20:
        /*005c*/ 	.word	0x00000080
        /*0060*/ 	.word	0x00000001
        /*0064*/ 	.word	0x00000001


	//----- nvinfo : EIATTR_CBANK_PARAM_SIZE
	.align		4
.L_21:
        /*0068*/ 	.byte	0x03, 0x19
        /*006a*/ 	.short	0x001c


	//----- nvinfo : EIATTR_PARAM_CBANK
	.align		4
        /*006c*/ 	.byte	0x04, 0x0a
        /*006e*/ 	.short	(.L_23 - .L_22)
	.align		4
.L_22:
        /*0070*/ 	.word	index@(.nv.constant0.triton_poi_fused_cat_22)
        /*0074*/ 	.short	0x0210
        /*0076*/ 	.short	0x001c


	//----- nvinfo : EIATTR_SW_WAR
	.align		4
.L_23:
        /*0078*/ 	.byte	0x04, 0x36
        /*007a*/ 	.short	(.L_25 - .L_24)
.L_24:
        /*007c*/ 	.word	0x00000008
.L_25:


//--------------------- .nv.callgraph             --------------------------
	.section	.nv.callgraph,"",@"SHT_CUDA_CALLGRAPH"
	.align	4
	.sectionentsize	8
	.align		4
        /*0000*/ 	.word	0x00000000
	.align		4
        /*0004*/ 	.word	0xffffffff
	.align		4
        /*0008*/ 	.word	0x00000000
	.align		4
        /*000c*/ 	.word	0xfffffffe
	.align		4
        /*0010*/ 	.word	0x00000000
	.align		4
        /*0014*/ 	.word	0xfffffffd
	.align		4
        /*0018*/ 	.word	0x00000000
	.align		4
        /*001c*/ 	.word	0xfffffffc


//--------------------- .text.triton_poi_fused_cat_22 --------------------------
	.section	.text.triton_poi_fused_cat_22,"ax",@progbits
	.align	128
        .global         triton_poi_fused_cat_22
        .type           triton_poi_fused_cat_22,@function
        .size           triton_poi_fused_cat_22,(.L_x_1 - triton_poi_fused_cat_22)
        .other          triton_poi_fused_cat_22,@"STO_CUDA_ENTRY STV_DEFAULT"
triton_poi_fused_cat_22:
.text.triton_poi_fused_cat_22:
[----:B------:R-:W-:Y:S01]  /*0000*/  LDC R1, c[0x0][0x28] ;  /* 0x00000a00ff017b82 */ /* 0x000fe20000000800 */
[----:B------:R-:W1:Y:S07]  /*0010*/  S2R R0, SR_TID.X ;  /* 0x0000000000007919 */ /* 0x000e6e0000002100 */
[----:B------:R-:W2:Y:S01]  /*0020*/  LDC.64 R2, c[0x0][0x210] ;  /* 0x00008400ff027b82 */ /* 0x000ea20000000a00 */
[----:B------:R-:W-:Y:S01]  /*0030*/  CS2R R12, SRZ ;  /* 0x00000000000c7805 */ /* 0x000fe2000001ff00 */
[----:B------:R-:W-:Y:S01]  /*0040*/  ULDC.64 UR4, c[0x0][0x208] ;  /* 0x0000820000047ab9 */ /* 0x000fe20000000a00 */
[----:B------:R-:W3:Y:S01]  /*0050*/  S2R R9, SR_CTAID.X ;  /* 0x0000000000097919 */ /* 0x000ee20000002500 */
[----:B-1----:R-:W-:-:S05]  /*0060*/  IMAD.SHL.U32 R0, R0, 0x2, RZ ;  /* 0x0000000200007824 */ /* 0x002fca00078e00ff */
[----:B------:R-:W-:-:S05]  /*0070*/  LOP3.LUT R0, R0, 0xfe, RZ, 0xc0, !PT ;  /* 0x000000fe00007812 */ /* 0x000fca00078ec0ff */
[----:B---3--:R-:W-:-:S05]  /*0080*/  IMAD R9, R9, 0x100, R0 ;  /* 0x0000010009097824 */ /* 0x008fca00078e0200 */
[----:B------:R-:W-:-:S04]  /*0090*/  SHF.R.S32.HI R0, RZ, 0x1f, R9 ;  /* 0x0000001fff007819 */ /* 0x000fc80000011409 */
[----:B------:R-:W-:-:S04]  /*00a0*/  LEA.HI R0, R0, R9, RZ, 0x7 ;  /* 0x0000000900007211 */ /* 0x000fc800078f38ff */
[----:B------:R-:W-:Y:S02]  /*00b0*/  LOP3.LUT R4, R0, 0xffffff80, RZ, 0xc0, !PT ;  /* 0xffffff8000047812 */ /* 0x000fe400078ec0ff */
[----:B------:R-:W-:-:S03]  /*00c0*/  SHF.R.S32.HI R0, RZ, 0x7, R0 ;  /* 0x00000007ff007819 */ /* 0x000fc60000011400 */
[----:B------:R-:W-:Y:S02]  /*00d0*/  IMAD.IADD R7, R9, 0x1, -R4 ;  /* 0x0000000109077824 */ /* 0x000fe400078e0a04 */
[----:B------:R-:W1:Y:S02]  /*00e0*/  LDC.64 R4, c[0x0][0x218] ;  /* 0x00008600ff047b82 */ /* 0x000e640000000a00 */
[----:B------:R-:W-:Y:S01]  /*00f0*/  IMAD R11, R0, 0x40, R7 ;  /* 0x00000040000b7824 */ /* 0x000fe200078e0207 */
[----:B------:R-:W-:-:S03]  /*0100*/  ISETP.GE.AND P3, PT, R7, 0x40, PT ;  /* 0x000000400700780c */ /* 0x000fc60003f66270 */
[----:B--2---:R-:W-:Y:S01]  /*0110*/  IMAD.WIDE R2, R11, 0x4, R2 ;  /* 0x000000040b027825 */ /* 0x004fe200078e0202 */
[----:B------:R-:W-:Y:S02]  /*0120*/  ISETP.GT.AND P2, PT, R7, 0x3f, PT ;  /* 0x0000003f0700780c */ /* 0x000fe40003f44270 */
[----:B------:R-:W2:Y:S07]  /*0130*/  LDC.64 R6, c[0x0][0x220] ;  /* 0x00008800ff067b82 */ /* 0x000eae0000000a00 */
[----:B------:R2:W3:Y:S01]  /*0140*/  @!P3 LDG.E.EL.64 R12, desc[UR4][R2.64] ;  /* 0x00000004020cb981 */ /* 0x0004e2000c2e1b00 */
[----:B-1----:R-:W-:Y:S01]  /*0150*/  IMAD.WIDE R4, R11, 0x4, R4 ;  /* 0x000000040b047825 */ /* 0x002fe200078e0204 */
[----:B------:R-:W-:-:S06]  /*0160*/  CS2R R10, SRZ ;  /* 0x00000000000a7805 */ /* 0x000fcc000001ff00 */
[----:B------:R-:W4:Y:S01]  /*0170*/  @P2 LDG.E.EL.64 R10, desc[UR4][R4.64+-0x100] ;  /* 0xffff0004040a2981 */ /* 0x000f22000c2e1b00 */
[----:B--2---:R-:W-:Y:S01]  /*0180*/  IMAD.WIDE R2, R9, 0x4, R6 ;  /* 0x0000000409027825 */ /* 0x004fe200078e0206 */
[----:B---3--:R-:W-:Y:S02]  /*0190*/  SEL R12, R12, RZ, !P3 ;  /* 0x000000ff0c0c7207 */ /* 0x008fe40005800000 */
[----:B------:R-:W-:Y:S02]  /*01a0*/  SEL R13, R13, RZ, !P3 ;  /* 0x000000ff0d0d7207 */ /* 0x000fe40005800000 */
[----:B------:R-:W-:Y:S02]  /*01b0*/  FSETP.GT.AND P0, PT, R12, RZ, PT ;  /* 0x000000ff0c00720b */ /* 0x000fe40003f04000 */
[----:B------:R-:W-:-:S11]  /*01c0*/  FSETP.GT.AND P1, PT, R13, RZ, PT ;  /* 0x000000ff0d00720b */ /* 0x000fd60003f24000 */
[----:B------:R-:W-:Y:S01]  /*01d0*/  @!P0 FMUL R12, R12, 0.10000000149011611938 ;  /* 0x3dcccccd0c0c8820 */ /* 0x000fe20000400000 */
[----:B----4-:R-:W-:Y:S01]  /*01e0*/  @P3 SEL R12, R10, RZ, P2 ;  /* 0x000000ff0a0c3207 */ /* 0x010fe20001000000 */
[----:B------:R-:W-:Y:S01]  /*01f0*/  @!P1 FMUL R13, R13, 0.10000000149011611938 ;  /* 0x3dcccccd0d0d9820 */ /* 0x000fe20000400000 */
[----:B------:R-:W-:-:S05]  /*0200*/  @P3 SEL R13, R11, RZ, P2 ;  /* 0x000000ff0b0d3207 */ /* 0x000fca0001000000 */
[----:B------:R-:W-:Y:S01]  /*0210*/  STG.E.64 desc[UR4][R2.64], R12 ;  /* 0x0000000c02007986 */ /* 0x000fe2000c101b04 */
[----:B------:R-:W-:Y:S05]  /*0220*/  EXIT ;  /* 0x000000000000794d */ /* 0x000fea0003800000 */
.L_x_0:
[----:B------:R-:W-:-:S00]  /*0230*/  BRA `(.L_x_0) ;  /* 0xfffffffc00fc7947 */ /* 0x000fc0000383ffff */
[----:B------:R-:W-:-:S00]  /*0240*/  NOP ;  /* 0x0000000000007918 */ /* 0x000fc00000000000 */
        /* <DEDUP_REMOVED lines=11> */
.L_x_1:


//--------------------- .nv.constant0.triton_poi_fused_cat_22 --------------------------
	.section	.nv.constant0.triton_poi_fused_cat_22,"a",@progbits
	.sectionflags	@""
	.align	4
.nv.constant0.triton_poi_fused_cat_22:
	.zero		556
